	.headerflags	@"EF_CUDA_TEXMODE_UNIFIED EF_CUDA_64BIT_ADDRESS EF_CUDA_ACCELERATORS EF_CUDA_SM90 EF_CUDA_VIRTUAL_SM(EF_CUDA_SM90)"
	.elftype	@"ET_EXEC"


//--------------------- .nv.info                  --------------------------
	.section	.nv.info,"",@"SHT_CUDA_INFO"
	.align	4


	//----- nvinfo : EIATTR_REGCOUNT
	.align		4
        /*0000*/ 	.byte	0x04, 0x2f
        /*0002*/ 	.short	(.L_1 - .L_0)
	.align		4
.L_0:
        /*0004*/ 	.word	index@(triton_poi_fused_add_copy_mul_1)
        /*0008*/ 	.word	0x00000030


	//----- nvinfo : EIATTR_MIN_STACK_SIZE
	.align		4
.L_1:
        /*000c*/ 	.byte	0x04, 0x12
        /*000e*/ 	.short	(.L_3 - .L_2)
	.align		4
.L_2:
        /*0010*/ 	.word	index@(triton_poi_fused_add_copy_mul_1)
        /*0014*/ 	.word	0x00000000


	//----- nvinfo : EIATTR_FRAME_SIZE
	.align		4
.L_3:
        /*0018*/ 	.byte	0x04, 0x11
        /*001a*/ 	.short	(.L_5 - .L_4)
	.align		4
.L_4:
        /*001c*/ 	.word	index@(triton_poi_fused_add_copy_mul_1)
        /*0020*/ 	.word	0x00000000


	//----- nvinfo : EIATTR_MIN_STACK_SIZE
	.align		4
.L_5:
        /*0024*/ 	.byte	0x04, 0x12
        /*0026*/ 	.short	(.L_7 - .L_6)
	.align		4
.L_6:
        /*0028*/ 	.word	index@(triton_poi_fused_add_copy_mul_1)
        /*002c*/ 	.word	0x00000000
.L_7:


//--------------------- .nv.info.triton_poi_fused_add_copy_mul_1 --------------------------
	.section	.nv.info.triton_poi_fused_add_copy_mul_1,"",@"SHT_CUDA_INFO"
	.sectionflags	@""
	.align	4


	//----- nvinfo : EIATTR_CUDA_API_VERSION
	.align		4
        /*0000*/ 	.byte	0x04, 0x37
        /*0002*/ 	.short	(.L_9 - .L_8)
.L_8:
        /*0004*/ 	.word	0x0000007c


	//----- nvinfo : EIATTR_KPARAM_INFO
	.align		4
.L_9:
        /*0008*/ 	.byte	0x04, 0x17
        /*000a*/ 	.short	(.L_11 - .L_10)
.L_10:
        /*000c*/ 	.word	0x00000000
        /*0010*/ 	.short	0x0003
        /*0012*/ 	.short	0x0014
        /*0014*/ 	.byte	0x00, 0xf0, 0x11, 0x00


	//----- nvinfo : EIATTR_KPARAM_INFO
	.align		4
.L_11:
        /*0018*/ 	.byte	0x04, 0x17
        /*001a*/ 	.short	(.L_13 - .L_12)
.L_12:
        /*001c*/ 	.word	0x00000000
        /*0020*/ 	.short	0x0002
        /*0022*/ 	.short	0x0010
        /*0024*/ 	.byte	0x00, 0xf0, 0x11, 0x00


	//----- nvinfo : EIATTR_KPARAM_INFO
	.align		4
.L_13:
        /*0028*/ 	.byte	0x04, 0x17
        /*002a*/ 	.short	(.L_15 - .L_14)
.L_14:
        /*002c*/ 	.word	0x00000000
        /*0030*/ 	.short	0x0001
        /*0032*/ 	.short	0x0008
        /*0034*/ 	.byte	0x00, 0xf4, 0x21, 0x00


	//----- nvinfo : EIATTR_KPARAM_INFO
	.align		4
.L_15:
        /*0038*/ 	.byte	0x04, 0x17
        /*003a*/ 	.short	(.L_17 - .L_16)
.L_16:
        /*003c*/ 	.word	0x00000000
        /*0040*/ 	.short	0x0000
        /*0042*/ 	.short	0x0000
        /*0044*/ 	.byte	0x00, 0xf4, 0x21, 0x00


	//----- nvinfo : EIATTR_SPARSE_MMA_MASK
	.align		4
.L_17:
        /*0048*/ 	.byte	0x03, 0x50
        /*004a*/ 	.short	0x0000


	//----- nvinfo : EIATTR_MAXREG_COUNT
	.align		4
        /*004c*/ 	.byte	0x03, 0x1b
        /*004e*/ 	.short	0x00ff


	//----- nvinfo : EIATTR_EXIT_INSTR_OFFSETS
	.align		4
        /*0050*/ 	.byte	0x04, 0x1c
        /*0052*/ 	.short	(.L_19 - .L_18)


	//   ....[0]....
.L_18:
        /*0054*/ 	.word	0x000010a0


	//   ....[1]....
        /*0058*/ 	.word	0x000010c0


	//----- nvinfo : EIATTR_REQNTID
	.align		4
.L_19:
        /*005c*/ 	.byte	0x04, 0x10
        /*005e*/ 	.short	(.L_21 - .L_20)
.L_20:
        /*0060*/ 	.word	0x00000080
        /*0064*/ 	.word	0x00000001
        /*0068*/ 	.word	0x00000001


	//----- nvinfo : EIATTR_CBANK_PARAM_SIZE
	.align		4
.L_21:
        /*006c*/ 	.byte	0x03, 0x19
        /*006e*/ 	.short	0x0018


	//----- nvinfo : EIATTR_PARAM_CBANK
	.align		4
        /*0070*/ 	.byte	0x04, 0x0a
        /*0072*/ 	.short	(.L_23 - .L_22)
	.align		4
.L_22:
        /*0074*/ 	.word	index@(.nv.constant0.triton_poi_fused_add_copy_mul_1)
        /*0078*/ 	.short	0x0210
        /*007a*/ 	.short	0x0018


	//----- nvinfo : EIATTR_SW_WAR
	.align		4
.L_23:
        /*007c*/ 	.byte	0x04, 0x36
        /*007e*/ 	.short	(.L_25 - .L_24)
.L_24:
        /*0080*/ 	.word	0x00000008
.L_25:


//--------------------- .nv.callgraph             --------------------------
	.section	.nv.callgraph,"",@"SHT_CUDA_CALLGRAPH"
	.align	4
	.sectionentsize	8
	.align		4
        /*0000*/ 	.word	0x00000000
	.align		4
        /*0004*/ 	.word	0xffffffff
	.align		4
        /*0008*/ 	.word	0x00000000
	.align		4
        /*000c*/ 	.word	0xfffffffe
	.align		4
        /*0010*/ 	.word	0x00000000
	.align		4
        /*0014*/ 	.word	0xfffffffd
	.align		4
        /*0018*/ 	.word	0x00000000
	.align		4
        /*001c*/ 	.word	0xfffffffc


//--------------------- .text.triton_poi_fused_add_copy_mul_1 --------------------------
	.section	.text.triton_poi_fused_add_copy_mul_1,"ax",@progbits
	.align	128
        .global         triton_poi_fused_add_copy_mul_1
        .type           triton_poi_fused_add_copy_mul_1,@function
        .size           triton_poi_fused_add_copy_mul_1,(.L_x_1 - triton_poi_fused_add_copy_mul_1)
        .other          triton_poi_fused_add_copy_mul_1,@"STO_CUDA_ENTRY STV_DEFAULT"
triton_poi_fused_add_copy_mul_1:
.text.triton_poi_fused_add_copy_mul_1:
[----:B------:R-:W0:Y:S01]  /*0000*/  LDC R1, c[0x0][0x28] ;  /* 0x00000a00ff017b82 */ /* 0x000e220000000800 */
[----:B------:R-:W1:Y:S07]  /*0010*/  S2R R17, SR_TID.X ;  /* 0x0000000000117919 */ /* 0x000e6e0000002100 */
[----:B------:R-:W2:Y:S01]  /*0020*/  S2UR UR4, SR_CTAID.Y ;  /* 0x00000000000479c3 */ /* 0x000ea20000002600 */
[----:B------:R-:W-:Y:S01]  /*0030*/  HFMA2.MMA R2, -RZ, RZ, 0, 0 ;  /* 0x00000000ff027435 */ /* 0x000fe200000001ff */
[----:B------:R-:W-:Y:S01]  /*0040*/  MOV R7, RZ ;  /* 0x000000ff00077202 */ /* 0x000fe20000000f00 */
[----:B------:R-:W3:Y:S01]  /*0050*/  S2R R0, SR_CTAID.X ;  /* 0x0000000000007919 */ /* 0x000ee20000002500 */
[----:B------:R-:W-:-:S04]  /*0060*/  ULDC.64 UR6, c[0x0][0x208] ;  /* 0x0000820000067ab9 */ /* 0x000fc80000000a00 */
[----:B------:R-:W4:Y:S01]  /*0070*/  LDC.64 R22, c[0x0][0x210] ;  /* 0x00008400ff167b82 */ /* 0x000f220000000a00 */
[----:B--2---:R-:W-:Y:S01]  /*0080*/  USHF.L.U32 UR4, UR4, 0x4, URZ ;  /* 0x0000000404047899 */ /* 0x004fe2000800063f */
[----:B-1----:R-:W-:Y:S02]  /*0090*/  SHF.R.U32.HI R12, RZ, 0x6, R17 ;  /* 0x00000006ff0c7819 */ /* 0x002fe40000011611 */
[----:B------:R-:W-:Y:S02]  /*00a0*/  LOP3.LUT R17, R17, 0x3f, RZ, 0xc0, !PT ;  /* 0x0000003f11117812 */ /* 0x000fe400078ec0ff */
[----:B------:R-:W-:Y:S02]  /*00b0*/  SGXT.U32 R12, R12, 0x1 ;  /* 0x000000010c0c781a */ /* 0x000fe40000000000 */
[----:B---3--:R-:W-:Y:S02]  /*00c0*/  LEA R17, R0, R17, 0x6 ;  /* 0x0000001100117211 */ /* 0x008fe400078e30ff */
[----:B------:R-:W-:-:S02]  /*00d0*/  LOP3.LUT R12, R12, UR4, RZ, 0xfc, !PT ;  /* 0x000000040c0c7c12 */ /* 0x000fc4000f8efcff */
[----:B------:R-:W-:Y:S02]  /*00e0*/  ISETP.GE.AND P6, PT, R17, 0x15d39, PT ;  /* 0x00015d391100780c */ /* 0x000fe40003fc6270 */
[C---:B------:R-:W-:Y:S01]  /*00f0*/  LOP3.LUT R9, R12.reuse, 0x8, RZ, 0xfc, !PT ;  /* 0x000000080c097812 */ /* 0x040fe200078efcff */
[C---:B------:R-:W-:Y:S01]  /*0100*/  IMAD R19, R12.reuse, 0x15d39, R17 ;  /* 0x00015d390c137824 */ /* 0x040fe200078e0211 */
[----:B------:R-:W-:Y:S02]  /*0110*/  LOP3.LUT R8, R12, 0x6, RZ, 0xfc, !PT ;  /* 0x000000060c087812 */ /* 0x000fe400078efcff */
[C---:B------:R-:W-:Y:S01]  /*0120*/  ISETP.LT.AND P2, PT, R9.reuse, 0xc, !P6 ;  /* 0x0000000c0900780c */ /* 0x040fe20007741270 */
[----:B------:R-:W-:Y:S01]  /*0130*/  IMAD.HI R20, R9, 0x55555556, RZ ;  /* 0x5555555609147827 */ /* 0x000fe200078e02ff */
[----:B------:R-:W-:-:S03]  /*0140*/  IADD3 R25, R19, 0xae9c8, RZ ;  /* 0x000ae9c813197810 */ /* 0x000fc60007ffe0ff */
[----:B------:R-:W-:Y:S01]  /*0150*/  IMAD.HI R21, R8, 0x55555556, RZ ;  /* 0x5555555608157827 */ /* 0x000fe200078e02ff */
[----:B------:R-:W-:-:S03]  /*0160*/  LEA.HI R20, R20, R20, RZ, 0x1 ;  /* 0x0000001414147211 */ /* 0x000fc600078f08ff */
[----:B----4-:R-:W-:-:S04]  /*0170*/  IMAD.WIDE R24, R25, 0x4, R22 ;  /* 0x0000000419187825 */ /* 0x010fc800078e0216 */
[----:B------:R-:W-:Y:S01]  /*0180*/  IMAD R5, R20, 0x417ab, R17 ;  /* 0x000417ab14057824 */ /* 0x000fe200078e0211 */
[----:B------:R1:W2:Y:S03]  /*0190*/  @P2 LDG.E.EL R2, desc[UR6][R24.64] ;  /* 0x0000000618022981 */ /* 0x0002a6000c2e1900 */
[----:B------:R-:W-:Y:S01]  /*01a0*/  IMAD.WIDE R4, R5, 0x4, R22 ;  /* 0x0000000405047825 */ /* 0x000fe200078e0216 */
[----:B------:R-:W-:Y:S02]  /*01b0*/  LEA.HI R21, R21, R21, RZ, 0x1 ;  /* 0x0000001515157211 */ /* 0x000fe400078f08ff */
[----:B------:R-:W-:Y:S02]  /*01c0*/  ISETP.LT.AND P3, PT, R8, 0xc, !P6 ;  /* 0x0000000c0800780c */ /* 0x000fe40007761270 */
[----:B------:R3:W2:Y:S01]  /*01d0*/  @P2 LDG.E.EL R7, desc[UR6][R4.64] ;  /* 0x0000000604072981 */ /* 0x0006a2000c2e1900 */
[----:B------:R-:W-:Y:S01]  /*01e0*/  IADD3 R29, R19, 0x82f56, RZ ;  /* 0x00082f56131d7810 */ /* 0x000fe20007ffe0ff */
[----:B------:R-:W-:Y:S01]  /*01f0*/  HFMA2.MMA R0, -RZ, RZ, 0, 0 ;  /* 0x00000000ff007435 */ /* 0x000fe200000001ff */
[----:B------:R-:W-:Y:S01]  /*0200*/  LOP3.LUT R14, R12, 0x4, RZ, 0xfc, !PT ;  /* 0x000000040c0e7812 */ /* 0x000fe200078efcff */
[----:B------:R-:W-:Y:S01]  /*0210*/  IMAD R3, R21, 0x417ab, R17 ;  /* 0x000417ab15037824 */ /* 0x000fe200078e0211 */
[----:B------:R-:W-:Y:S01]  /*0220*/  CS2R R10, SRZ ;  /* 0x00000000000a7805 */ /* 0x000fe2000001ff00 */
[----:B------:R-:W-:-:S04]  /*0230*/  IMAD.WIDE R28, R29, 0x4, R22 ;  /* 0x000000041d1c7825 */ /* 0x000fc800078e0216 */
[C---:B------:R-:W-:Y:S01]  /*0240*/  IMAD.HI R31, R14.reuse, 0x55555556, RZ ;  /* 0x555555560e1f7827 */ /* 0x040fe200078e02ff */
[----:B------:R-:W-:Y:S01]  /*0250*/  ISETP.LT.AND P4, PT, R14, 0xc, !P6 ;  /* 0x0000000c0e00780c */ /* 0x000fe20007781270 */
[----:B------:R4:W5:Y:S02]  /*0260*/  @P3 LDG.E.EL R0, desc[UR6][R28.64] ;  /* 0x000000061c003981 */ /* 0x000964000c2e1900 */
[----:B-1----:R-:W-:Y:S01]  /*0270*/  IMAD.WIDE R24, R3, 0x4, R22 ;  /* 0x0000000403187825 */ /* 0x002fe200078e0216 */
[----:B------:R-:W-:-:S04]  /*0280*/  LEA.HI R31, R31, R31, RZ, 0x1 ;  /* 0x0000001f1f1f7211 */ /* 0x000fc800078f08ff */
[----:B------:R1:W5:Y:S01]  /*0290*/  @P3 LDG.E.EL R11, desc[UR6][R24.64] ;  /* 0x00000006180b3981 */ /* 0x000362000c2e1900 */
[----:B------:R-:W-:Y:S01]  /*02a0*/  IADD3 R33, R19, 0x574e4, RZ ;  /* 0x000574e413217810 */ /* 0x000fe20007ffe0ff */
[----:B------:R-:W-:Y:S01]  /*02b0*/  IMAD R27, R31, 0x417ab, R17 ;  /* 0x000417ab1f1b7824 */ /* 0x000fe200078e0211 */
[----:B------:R-:W-:Y:S02]  /*02c0*/  LOP3.LUT R35, R12, 0x2, RZ, 0xfc, !PT ;  /* 0x000000020c237812 */ /* 0x000fe400078efcff */
[----:B---3--:R-:W-:Y:S02]  /*02d0*/  CS2R R4, SRZ ;  /* 0x0000000000047805 */ /* 0x008fe4000001ff00 */
[----:B------:R-:W-:Y:S01]  /*02e0*/  MOV R15, RZ ;  /* 0x000000ff000f7202 */ /* 0x000fe20000000f00 */
[----:B------:R-:W-:-:S04]  /*02f0*/  IMAD.WIDE R32, R33, 0x4, R22 ;  /* 0x0000000421207825 */ /* 0x000fc800078e0216 */
[----:B------:R-:W-:Y:S01]  /*0300*/  IMAD.WIDE R26, R27, 0x4, R22 ;  /* 0x000000041b1a7825 */ /* 0x000fe200078e0216 */
[----:B------:R3:W5:Y:S03]  /*0310*/  @P4 LDG.E.EL R5, desc[UR6][R32.64] ;  /* 0x0000000620054981 */ /* 0x000766000c2e1900 */
[C---:B------:R-:W-:Y:S01]  /*0320*/  IMAD.HI R30, R35.reuse, 0x55555556, RZ ;  /* 0x55555556231e7827 */ /* 0x040fe200078e02ff */
[----:B------:R3:W5:Y:S01]  /*0330*/  @P4 LDG.E.EL R15, desc[UR6][R26.64] ;  /* 0x000000061a0f4981 */ /* 0x000762000c2e1900 */
[----:B------:R-:W-:-:S03]  /*0340*/  ISETP.LT.AND P5, PT, R35, 0xc, !P6 ;  /* 0x0000000c2300780c */ /* 0x000fc600077a1270 */
[----:B------:R-:W-:Y:S02]  /*0350*/  LEA.HI R30, R30, R30, RZ, 0x1 ;  /* 0x0000001e1e1e7211 */ /* 0x000fe400078f08ff */
[----:B----4-:R-:W-:-:S03]  /*0360*/  IADD3 R29, R19, 0x2ba72, RZ ;  /* 0x0002ba72131d7810 */ /* 0x010fc60007ffe0ff */
[----:B-1----:R-:W-:Y:S02]  /*0370*/  IMAD R25, R30, 0x417ab, R17 ;  /* 0x000417ab1e197824 */ /* 0x002fe400078e0211 */
[----:B------:R-:W-:-:S04]  /*0380*/  IMAD.WIDE R28, R29, 0x4, R22 ;  /* 0x000000041d1c7825 */ /* 0x000fc800078e0216 */
[C---:B------:R-:W-:Y:S01]  /*0390*/  IMAD.HI R3, R12.reuse, 0x55555556, RZ ;  /* 0x555555560c037827 */ /* 0x040fe200078e02ff */
[----:B------:R1:W4:Y:S03]  /*03a0*/  @P5 LDG.E.EL R4, desc[UR6][R28.64] ;  /* 0x000000061c045981 */ /* 0x000326000c2e1900 */
[----:B------:R-:W-:Y:S01]  /*03b0*/  IMAD.WIDE R24, R25, 0x4, R22 ;  /* 0x0000000419187825 */ /* 0x000fe200078e0216 */
[----:B---3--:R-:W-:Y:S02]  /*03c0*/  LEA.HI R33, R3, R3, RZ, 0x1 ;  /* 0x0000000303217211 */ /* 0x008fe400078f08ff */
[----:B------:R-:W-:Y:S02]  /*03d0*/  ISETP.LT.AND P0, PT, R12, 0xc, !P6 ;  /* 0x0000000c0c00780c */ /* 0x000fe40007701270 */
[----:B------:R3:W4:Y:S01]  /*03e0*/  @P5 LDG.E.EL R10, desc[UR6][R24.64] ;  /* 0x00000006180a5981 */ /* 0x000722000c2e1900 */
[----:B------:R-:W-:Y:S01]  /*03f0*/  HFMA2.MMA R3, -RZ, RZ, 0, 0 ;  /* 0x00000000ff037435 */ /* 0x000fe200000001ff */
[----:B------:R-:W-:Y:S01]  /*0400*/  IMAD R37, R33, 0x417ab, R17 ;  /* 0x000417ab21257824 */ /* 0x000fe200078e0211 */
[----:B------:R-:W-:Y:S01]  /*0410*/  MOV R13, RZ ;  /* 0x000000ff000d7202 */ /* 0x000fe20000000f00 */
[----:B0-----:R-:W-:-:S04]  /*0420*/  IMAD.WIDE R26, R19, 0x4, R22 ;  /* 0x00000004131a7825 */ /* 0x001fc800078e0216 */
[----:B------:R-:W-:Y:S01]  /*0430*/  IMAD.WIDE R36, R37, 0x4, R22 ;  /* 0x0000000425247825 */ /* 0x000fe200078e0216 */
[----:B------:R-:W-:Y:S02]  /*0440*/  IADD3 R6, R17, 0x15d39, RZ ;  /* 0x00015d3911067810 */ /* 0x000fe40007ffe0ff */
[----:B------:R0:W4:Y:S04]  /*0450*/  @P0 LDG.E.EL R3, desc[UR6][R26.64] ;  /* 0x000000061a030981 */ /* 0x000128000c2e1900 */
[----:B------:R0:W4:Y:S01]  /*0460*/  @P0 LDG.E.EL R13, desc[UR6][R36.64] ;  /* 0x00000006240d0981 */ /* 0x000122000c2e1900 */
[----:B------:R-:W-:Y:S01]  /*0470*/  HFMA2.MMA R18, -RZ, RZ, 0, 0 ;  /* 0x00000000ff127435 */ /* 0x000fe200000001ff */
[----:B-1----:R-:W-:-:S04]  /*0480*/  IMAD R29, R20, 0x417ab, R6 ;  /* 0x000417ab141d7824 */ /* 0x002fc800078e0206 */
[----:B------:R-:W-:-:S05]  /*0490*/  IMAD.WIDE R28, R29, 0x4, R22 ;  /* 0x000000041d1c7825 */ /* 0x000fca00078e0216 */
[----:B------:R1:W4:Y:S01]  /*04a0*/  @P2 LDG.E.EL R18, desc[UR6][R28.64] ;  /* 0x000000061c122981 */ /* 0x000322000c2e1900 */
[----:B---3--:R-:W-:Y:S01]  /*04b0*/  IMAD R25, R21, 0x417ab, R6 ;  /* 0x000417ab15197824 */ /* 0x008fe200078e0206 */
[----:B------:R-:W-:-:S03]  /*04c0*/  MOV R16, RZ ;  /* 0x000000ff00107202 */ /* 0x000fc60000000f00 */
[----:B------:R-:W-:Y:S01]  /*04d0*/  IMAD.WIDE R24, R25, 0x4, R22 ;  /* 0x0000000419187825 */ /* 0x000fe200078e0216 */
[----:B------:R-:W-:-:S04]  /*04e0*/  HFMA2.MMA R32, -RZ, RZ, 0, 0 ;  /* 0x00000000ff207435 */ /* 0x000fc800000001ff */
[----:B------:R3:W4:Y:S01]  /*04f0*/  @P3 LDG.E.EL R16, desc[UR6][R24.64] ;  /* 0x0000000618103981 */ /* 0x000722000c2e1900 */
[----:B0-----:R-:W-:-:S04]  /*0500*/  IMAD R27, R31, 0x417ab, R6 ;  /* 0x000417ab1f1b7824 */ /* 0x001fc800078e0206 */
[----:B------:R-:W-:-:S05]  /*0510*/  IMAD.WIDE R26, R27, 0x4, R22 ;  /* 0x000000041b1a7825 */ /* 0x000fca00078e0216 */
[----:B------:R0:W4:Y:S01]  /*0520*/  @P4 LDG.E.EL R32, desc[UR6][R26.64] ;  /* 0x000000061a204981 */ /* 0x000122000c2e1900 */
[----:B------:R-:W-:Y:S01]  /*0530*/  IMAD R37, R30, 0x417ab, R6 ;  /* 0x000417ab1e257824 */ /* 0x000fe200078e0206 */
[----:B------:R-:W-:-:S03]  /*0540*/  MOV R34, RZ ;  /* 0x000000ff00227202 */ /* 0x000fc60000000f00 */
[----:B-1----:R-:W-:Y:S01]  /*0550*/  IMAD.WIDE R28, R37, 0x4, R22 ;  /* 0x00000004251c7825 */ /* 0x002fe200078e0216 */
[----:B------:R-:W-:-:S04]  /*0560*/  HFMA2.MMA R36, -RZ, RZ, 0, 0 ;  /* 0x00000000ff247435 */ /* 0x000fc800000001ff */
[----:B------:R1:W4:Y:S01]  /*0570*/  @P5 LDG.E.EL R34, desc[UR6][R28.64] ;  /* 0x000000061c225981 */ /* 0x000322000c2e1900 */
[----:B------:R-:W-:-:S04]  /*0580*/  IMAD R37, R33, 0x417ab, R6 ;  /* 0x000417ab21257824 */ /* 0x000fc800078e0206 */
[----:B---3--:R-:W-:Y:S01]  /*0590*/  IMAD.WIDE R24, R37, 0x4, R22 ;  /* 0x0000000425187825 */ /* 0x008fe200078e0216 */
[----:B------:R-:W-:-:S04]  /*05a0*/  IADD3 R38, R17, 0x2ba72, RZ ;  /* 0x0002ba7211267810 */ /* 0x000fc80007ffe0ff */
[----:B------:R3:W4:Y:S01]  /*05b0*/  @P0 LDG.E.EL R36, desc[UR6][R24.64] ;  /* 0x0000000618240981 */ /* 0x000722000c2e1900 */
[----:B------:R-:W-:Y:S01]  /*05c0*/  IMAD R39, R33, 0x417ab, R38 ;  /* 0x000417ab21277824 */ /* 0x000fe200078e0226 */
[----:B------:R-:W-:-:S03]  /*05d0*/  MOV R37, RZ ;  /* 0x000000ff00257202 */ /* 0x000fc60000000f00 */
[----:B0-----:R-:W-:Y:S01]  /*05e0*/  IMAD.WIDE R26, R39, 0x4, R22 ;  /* 0x00000004271a7825 */ /* 0x001fe200078e0216 */
[----:B------:R-:W-:-:S04]  /*05f0*/  HFMA2.MMA R40, -RZ, RZ, 0, 0 ;  /* 0x00000000ff287435 */ /* 0x000fc800000001ff */
[----:B------:R0:W4:Y:S01]  /*0600*/  @P0 LDG.E.EL R37, desc[UR6][R26.64] ;  /* 0x000000061a250981 */ /* 0x000122000c2e1900 */
[----:B------:R-:W-:-:S04]  /*0610*/  IMAD R41, R30, 0x417ab, R38 ;  /* 0x000417ab1e297824 */ /* 0x000fc800078e0226 */
[----:B-1----:R-:W-:-:S05]  /*0620*/  IMAD.WIDE R28, R41, 0x4, R22 ;  /* 0x00000004291c7825 */ /* 0x002fca00078e0216 */
[----:B------:R1:W4:Y:S01]  /*0630*/  @P5 LDG.E.EL R40, desc[UR6][R28.64] ;  /* 0x000000061c285981 */ /* 0x000322000c2e1900 */
[----:B------:R-:W-:Y:S01]  /*0640*/  IMAD R43, R31, 0x417ab, R38 ;  /* 0x000417ab1f2b7824 */ /* 0x000fe200078e0226 */
[----:B------:R-:W-:-:S03]  /*0650*/  MOV R41, RZ ;  /* 0x000000ff00297202 */ /* 0x000fc60000000f00 */
[----:B---3--:R-:W-:Y:S01]  /*0660*/  IMAD.WIDE R24, R43, 0x4, R22 ;  /* 0x000000042b187825 */ /* 0x008fe200078e0216 */
[----:B------:R-:W-:-:S04]  /*0670*/  HFMA2.MMA R42, -RZ, RZ, 0, 0 ;  /* 0x00000000ff2a7435 */ /* 0x000fc800000001ff */
[----:B------:R3:W4:Y:S01]  /*0680*/  @P4 LDG.E.EL R41, desc[UR6][R24.64] ;  /* 0x0000000618294981 */ /* 0x000722000c2e1900 */
[----:B------:R-:W-:-:S04]  /*0690*/  IMAD R43, R21, 0x417ab, R38 ;  /* 0x000417ab152b7824 */ /* 0x000fc800078e0226 */
[----:B0-----:R-:W-:-:S05]  /*06a0*/  IMAD.WIDE R26, R43, 0x4, R22 ;  /* 0x000000042b1a7825 */ /* 0x001fca00078e0216 */
[----:B------:R0:W4:Y:S01]  /*06b0*/  @P3 LDG.E.EL R42, desc[UR6][R26.64] ;  /* 0x000000061a2a3981 */ /* 0x000122000c2e1900 */
[----:B------:R-:W-:Y:S01]  /*06c0*/  IMAD R45, R20, 0x417ab, R38 ;  /* 0x000417ab142d7824 */ /* 0x000fe200078e0226 */
[----:B------:R-:W-:-:S03]  /*06d0*/  MOV R43, RZ ;  /* 0x000000ff002b7202 */ /* 0x000fc60000000f00 */
[----:B-1----:R-:W-:-:S05]  /*06e0*/  IMAD.WIDE R28, R45, 0x4, R22 ;  /* 0x000000042d1c7825 */ /* 0x002fca00078e0216 */
[----:B------:R-:W4:Y:S01]  /*06f0*/  @P2 LDG.E.EL R43, desc[UR6][R28.64] ;  /* 0x000000061c2b2981 */ /* 0x000f22000c2e1900 */
[----:B------:R-:W-:-:S05]  /*0700*/  IMAD R9, R20, -0x3, R9 ;  /* 0xfffffffd14097824 */ /* 0x000fca00078e0209 */
[----:B------:R-:W-:Y:S01]  /*0710*/  ISETP.NE.AND P1, PT, R9, RZ, PT ;  /* 0x000000ff0900720c */ /* 0x000fe20003f25270 */
[----:B------:R-:W-:Y:S01]  /*0720*/  IMAD R8, R21, -0x3, R8 ;  /* 0xfffffffd15087824 */ /* 0x000fe200078e0208 */
[----:B---3--:R-:W-:Y:S01]  /*0730*/  MOV R24, 0x3eea7efa ;  /* 0x3eea7efa00187802 */ /* 0x008fe20000000f00 */
[----:B------:R-:W-:Y:S02]  /*0740*/  IMAD R14, R31, -0x3, R14 ;  /* 0xfffffffd1f0e7824 */ /* 0x000fe400078e020e */
[----:B------:R-:W-:Y:S02]  /*0750*/  IMAD R35, R30, -0x3, R35 ;  /* 0xfffffffd1e237824 */ /* 0x000fe400078e0223 */
[----:B0-----:R-:W-:-:S06]  /*0760*/  IMAD R26, R33, -0x3, R12 ;  /* 0xfffffffd211a7824 */ /* 0x001fcc00078e020c */
[----:B--2---:R-:W-:Y:S01]  /*0770*/  @!P1 FFMA R2, R7, R24, -0.029999999329447746277 ;  /* 0xbcf5c28f07029423 */ /* 0x004fe20000000018 */
[----:B------:R-:W-:-:S13]  /*0780*/  ISETP.NE.AND P1, PT, R8, RZ, PT ;  /* 0x000000ff0800720c */ /* 0x000fda0003f25270 */
[----:B-----5:R-:W-:Y:S01]  /*0790*/  @!P1 FFMA R0, R11, R24, -0.029999999329447746277 ;  /* 0xbcf5c28f0b009423 */ /* 0x020fe20000000018 */
[----:B------:R-:W-:-:S13]  /*07a0*/  ISETP.NE.AND P1, PT, R14, RZ, PT ;  /* 0x000000ff0e00720c */ /* 0x000fda0003f25270 */
[----:B------:R-:W-:Y:S01]  /*07b0*/  @!P1 FFMA R5, R15, R24, -0.029999999329447746277 ;  /* 0xbcf5c28f0f059423 */ /* 0x000fe20000000018 */
[----:B------:R-:W-:Y:S01]  /*07c0*/  ISETP.NE.AND P1, PT, R35, RZ, PT ;  /* 0x000000ff2300720c */ /* 0x000fe20003f25270 */
[----:B------:R-:W-:-:S12]  /*07d0*/  HFMA2.MMA R7, -RZ, RZ, 1.7236328125, 545 ;  /* 0x3ee56042ff077435 */ /* 0x000fd800000001ff */
[----:B----4-:R-:W-:Y:S01]  /*07e0*/  @!P1 FFMA R4, R10, R24, -0.029999999329447746277 ;  /* 0xbcf5c28f0a049423 */ /* 0x010fe20000000018 */
[----:B------:R-:W-:-:S13]  /*07f0*/  ISETP.NE.AND P1, PT, R26, RZ, PT ;  /* 0x000000ff1a00720c */ /* 0x000fda0003f25270 */
[----:B------:R-:W-:Y:S01]  /*0800*/  @!P1 FFMA R3, R13, R24, -0.029999999329447746277 ;  /* 0xbcf5c28f0d039423 */ /* 0x000fe20000000018 */
[----:B------:R-:W-:-:S13]  /*0810*/  ISETP.NE.AND P1, PT, R9, 0x1, PT ;  /* 0x000000010900780c */ /* 0x000fda0003f25270 */
[----:B------:R-:W-:Y:S01]  /*0820*/  @!P1 FFMA R2, R18, R7, -0.087999999523162841797 ;  /* 0xbdb4395812029423 */ /* 0x000fe20000000007 */
[----:B------:R-:W-:-:S13]  /*0830*/  ISETP.NE.AND P1, PT, R8, 0x1, PT ;  /* 0x000000010800780c */ /* 0x000fda0003f25270 */
[----:B------:R-:W-:Y:S01]  /*0840*/  @!P1 FFMA R0, R16, R7, -0.087999999523162841797 ;  /* 0xbdb4395810009423 */ /* 0x000fe20000000007 */
[----:B------:R-:W-:-:S13]  /*0850*/  ISETP.NE.AND P1, PT, R14, 0x1, PT ;  /* 0x000000010e00780c */ /* 0x000fda0003f25270 */
[----:B------:R-:W-:Y:S01]  /*0860*/  @!P1 FFMA R5, R32, R7, -0.087999999523162841797 ;  /* 0xbdb4395820059423 */ /* 0x000fe20000000007 */
[----:B------:R-:W-:-:S13]  /*0870*/  ISETP.NE.AND P1, PT, R35, 0x1, PT ;  /* 0x000000012300780c */ /* 0x000fda0003f25270 */
[----:B------:R-:W-:Y:S01]  /*0880*/  @!P1 FFMA R4, R34, R7, -0.087999999523162841797 ;  /* 0xbdb4395822049423 */ /* 0x000fe20000000007 */
[----:B------:R-:W-:Y:S02]  /*0890*/  ISETP.NE.AND P1, PT, R26, 0x1, PT ;  /* 0x000000011a00780c */ /* 0x000fe40003f25270 */
[----:B------:R-:W-:-:S11]  /*08a0*/  MOV R16, 0x3ee66666 ;  /* 0x3ee6666600107802 */ /* 0x000fd60000000f00 */
[----:B------:R-:W-:Y:S01]  /*08b0*/  @!P1 FFMA R3, R36, R7, -0.087999999523162841797 ;  /* 0xbdb4395824039423 */ /* 0x000fe20000000007 */
[----:B------:R-:W-:-:S13]  /*08c0*/  ISETP.NE.AND P1, PT, R26, 0x2, PT ;  /* 0x000000021a00780c */ /* 0x000fda0003f25270 */
[----:B------:R-:W-:Y:S01]  /*08d0*/  @!P1 FFMA R3, R37, R16, -0.18799999356269836426 ;  /* 0xbe40831225039423 */ /* 0x000fe20000000010 */
[----:B------:R-:W-:-:S13]  /*08e0*/  ISETP.NE.AND P1, PT, R35, 0x2, PT ;  /* 0x000000022300780c */ /* 0x000fda0003f25270 */
[----:B------:R-:W-:Y:S01]  /*08f0*/  @!P1 FFMA R4, R40, R16, -0.18799999356269836426 ;  /* 0xbe40831228049423 */ /* 0x000fe20000000010 */
[----:B------:R-:W-:-:S13]  /*0900*/  ISETP.NE.AND P1, PT, R14, 0x2, PT ;  /* 0x000000020e00780c */ /* 0x000fda0003f25270 */
[----:B------:R-:W-:Y:S01]  /*0910*/  @!P1 FFMA R5, R41, R16, -0.18799999356269836426 ;  /* 0xbe40831229059423 */ /* 0x000fe20000000010 */
[----:B------:R-:W-:Y:S02]  /*0920*/  ISETP.NE.AND P1, PT, R8, 0x2, PT ;  /* 0x000000020800780c */ /* 0x000fe40003f25270 */
[----:B------:R-:W-:-:S11]  /*0930*/  LOP3.LUT R32, R12, 0xa, RZ, 0xfc, !PT ;  /* 0x0000000a0c207812 */ /* 0x000fd600078efcff */
[----:B------:R-:W-:Y:S01]  /*0940*/  @!P1 FFMA R0, R42, R16, -0.18799999356269836426 ;  /* 0xbe4083122a009423 */ /* 0x000fe20000000010 */
[----:B------:R-:W-:Y:S01]  /*0950*/  ISETP.NE.AND P1, PT, R9, 0x2, PT ;  /* 0x000000020900780c */ /* 0x000fe20003f25270 */
[----:B------:R-:W-:Y:S01]  /*0960*/  IMAD.HI R15, R32, 0x55555556, RZ ;  /* 0x55555556200f7827 */ /* 0x000fe200078e02ff */
[----:B------:R-:W-:-:S04]  /*0970*/  IADD3 R11, R19, 0xda43a, RZ ;  /* 0x000da43a130b7810 */ /* 0x000fc80007ffe0ff */
[----:B------:R-:W-:Y:S01]  /*0980*/  LEA.HI R15, R15, R15, RZ, 0x1 ;  /* 0x0000000f0f0f7211 */ /* 0x000fe200078f08ff */
[----:B------:R-:W-:-:S06]  /*0990*/  HFMA2.MMA R25, -RZ, RZ, 0, 0 ;  /* 0x00000000ff197435 */ /* 0x000fcc00000001ff */
[----:B------:R-:W-:Y:S01]  /*09a0*/  @!P1 FFMA R2, R43, R16, -0.18799999356269836426 ;  /* 0xbe4083122b029423 */ /* 0x000fe20000000010 */
[----:B------:R-:W-:Y:S01]  /*09b0*/  ISETP.LT.AND P1, PT, R32, 0xc, !P6 ;  /* 0x0000000c2000780c */ /* 0x000fe20007721270 */
[----:B------:R-:W-:Y:S01]  /*09c0*/  IMAD R19, R15, 0x417ab, R17 ;  /* 0x000417ab0f137824 */ /* 0x000fe200078e0211 */
[----:B------:R-:W-:Y:S01]  /*09d0*/  MOV R13, RZ ;  /* 0x000000ff000d7202 */ /* 0x000fe20000000f00 */
[----:B------:R-:W-:-:S04]  /*09e0*/  IMAD.WIDE R10, R11, 0x4, R22 ;  /* 0x000000040b0a7825 */ /* 0x000fc800078e0216 */
[----:B------:R-:W-:-:S06]  /*09f0*/  IMAD.WIDE R18, R19, 0x4, R22 ;  /* 0x0000000413127825 */ /* 0x000fcc00078e0216 */
[----:B------:R0:W2:Y:S04]  /*0a00*/  @P1 LDG.E.EL R25, desc[UR6][R10.64] ;  /* 0x000000060a191981 */ /* 0x0000a8000c2e1900 */
[----:B------:R-:W2:Y:S01]  /*0a10*/  @P1 LDG.E.EL R13, desc[UR6][R18.64] ;  /* 0x00000006120d1981 */ /* 0x000ea2000c2e1900 */
[C---:B------:R-:W-:Y:S01]  /*0a20*/  IMAD R32, R15.reuse, -0x3, R32 ;  /* 0xfffffffd0f207824 */ /* 0x040fe200078e0220 */
[----:B------:R-:W-:Y:S01]  /*0a30*/  HFMA2.MMA R34, -RZ, RZ, 0, 0 ;  /* 0x00000000ff227435 */ /* 0x000fe200000001ff */
[----:B------:R-:W-:Y:S01]  /*0a40*/  IMAD R29, R15, 0x417ab, R6 ;  /* 0x000417ab0f1d7824 */ /* 0x000fe200078e0206 */
[----:B------:R-:W-:Y:S02]  /*0a50*/  P2R R39, PR, RZ, 0x1 ;  /* 0x00000001ff277803 */ /* 0x000fe40000000000 */
[----:B------:R-:W-:Y:S01]  /*0a60*/  ISETP.NE.AND P0, PT, R32, RZ, PT ;  /* 0x000000ff2000720c */ /* 0x000fe20003f05270 */
[----:B------:R-:W-:-:S05]  /*0a70*/  IMAD.WIDE R28, R29, 0x4, R22 ;  /* 0x000000041d1c7825 */ /* 0x000fca00078e0216 */
[----:B------:R-:W3:Y:S01]  /*0a80*/  @P1 LDG.E.EL R34, desc[UR6][R28.64] ;  /* 0x000000061c221981 */ /* 0x000ee2000c2e1900 */
[----:B0-----:R-:W-:-:S04]  /*0a90*/  IMAD R11, R15, 0x417ab, R38 ;  /* 0x000417ab0f0b7824 */ /* 0x001fc800078e0226 */
[----:B------:R-:W-:-:S04]  /*0aa0*/  IMAD.WIDE R10, R11, 0x4, R22 ;  /* 0x000000040b0a7825 */ /* 0x000fc800078e0216 */
[----:B--2---:R-:W-:Y:S01]  /*0ab0*/  @!P0 FFMA R25, R13, R24, -0.029999999329447746277 ;  /* 0xbcf5c28f0d198423 */ /* 0x004fe20000000018 */
[----:B------:R-:W-:-:S06]  /*0ac0*/  MOV R13, RZ ;  /* 0x000000ff000d7202 */ /* 0x000fcc0000000f00 */
[----:B------:R-:W2:Y:S01]  /*0ad0*/  @P1 LDG.E.EL R13, desc[UR6][R10.64] ;  /* 0x000000060a0d1981 */ /* 0x000ea2000c2e1900 */
[----:B------:R-:W-:-:S13]  /*0ae0*/  ISETP.NE.AND P0, PT, R32, 0x1, PT ;  /* 0x000000012000780c */ /* 0x000fda0003f05270 */
[----:B---3--:R-:W-:Y:S01]  /*0af0*/  @!P0 FFMA R25, R34, R7, -0.087999999523162841797 ;  /* 0xbdb4395822198423 */ /* 0x008fe20000000007 */
[----:B------:R-:W-:Y:S02]  /*0b00*/  ISETP.NE.AND P0, PT, R32, 0x2, PT ;  /* 0x000000022000780c */ /* 0x000fe40003f05270 */
[----:B------:R-:W-:-:S05]  /*0b10*/  LOP3.LUT R34, R12, 0xc, RZ, 0xfc, !PT ;  /* 0x0000000c0c227812 */ /* 0x000fca00078efcff */
[----:B------:R-:W-:Y:S01]  /*0b20*/  IMAD.HI R37, R34, 0x55555556, RZ ;  /* 0x5555555622257827 */ /* 0x000fe200078e02ff */
[----:B------:R-:W-:-:S04]  /*0b30*/  ISETP.GT.AND P6, PT, RZ, UR4, !P6 ;  /* 0x00000004ff007c0c */ /* 0x000fc8000f7c4270 */
[----:B------:R-:W-:Y:S01]  /*0b40*/  LEA.HI R37, R37, R37, RZ, 0x1 ;  /* 0x0000002525257211 */ /* 0x000fe200078f08ff */
[----:B------:R-:W-:Y:S01]  /*0b50*/  HFMA2.MMA R29, -RZ, RZ, 0, 0 ;  /* 0x00000000ff1d7435 */ /* 0x000fe200000001ff */
[----:B------:R-:W-:-:S03]  /*0b60*/  MOV R27, RZ ;  /* 0x000000ff001b7202 */ /* 0x000fc60000000f00 */
[----:B------:R-:W-:-:S04]  /*0b70*/  IMAD R19, R37, 0x417ab, R17 ;  /* 0x000417ab25137824 */ /* 0x000fc800078e0211 */
[----:B------:R-:W-:-:S05]  /*0b80*/  IMAD.WIDE R18, R19, 0x4, R22 ;  /* 0x0000000413127825 */ /* 0x000fca00078e0216 */
[----:B------:R0:W3:Y:S01]  /*0b90*/  @P6 LDG.E.EL R29, desc[UR6][R18.64] ;  /* 0x00000006121d6981 */ /* 0x0000e2000c2e1900 */
[----:B--2---:R-:W-:Y:S01]  /*0ba0*/  @!P0 FFMA R25, R13, R16, -0.18799999356269836426 ;  /* 0xbe4083120d198423 */ /* 0x004fe20000000010 */
[----:B------:R-:W-:-:S10]  /*0bb0*/  HFMA2.MMA R13, -RZ, RZ, 5.9604644775390625e-08, 334.25 ;  /* 0x00015d39ff0d7435 */ /* 0x000fd400000001ff */
[----:B------:R-:W-:-:S05]  /*0bc0*/  IMAD R13, R12, R13, 0x105eac ;  /* 0x00105eac0c0d7424 */ /* 0x000fca00078e020d */
[----:B------:R-:W-:-:S05]  /*0bd0*/  IADD3 R41, R17, R13, RZ ;  /* 0x0000000d11297210 */ /* 0x000fca0007ffe0ff */
[----:B------:R-:W-:-:S05]  /*0be0*/  IMAD.WIDE R10, R41, 0x4, R22 ;  /* 0x00000004290a7825 */ /* 0x000fca00078e0216 */
[----:B------:R1:W3:Y:S01]  /*0bf0*/  @P6 LDG.E.EL R27, desc[UR6][R10.64] ;  /* 0x000000060a1b6981 */ /* 0x0002e2000c2e1900 */
[----:B------:R-:W-:-:S05]  /*0c00*/  IMAD R34, R37, -0x3, R34 ;  /* 0xfffffffd25227824 */ /* 0x000fca00078e0222 */
[----:B------:R-:W-:Y:S02]  /*0c10*/  ISETP.NE.AND P0, PT, R34, RZ, PT ;  /* 0x000000ff2200720c */ /* 0x000fe40003f05270 */
[----:B------:R-:W-:Y:S01]  /*0c20*/  MOV R36, RZ ;  /* 0x000000ff00247202 */ /* 0x000fe20000000f00 */
[----:B0-----:R-:W-:Y:S01]  /*0c30*/  HFMA2.MMA R19, -RZ, RZ, 0, 0 ;  /* 0x00000000ff137435 */ /* 0x001fe200000001ff */
[----:B-1----:R-:W-:-:S04]  /*0c40*/  IMAD R11, R37, 0x417ab, R38 ;  /* 0x000417ab250b7824 */ /* 0x002fc800078e0226 */
[----:B------:R-:W-:-:S05]  /*0c50*/  IMAD.WIDE R10, R11, 0x4, R22 ;  /* 0x000000040b0a7825 */ /* 0x000fca00078e0216 */
[----:B------:R-:W2:Y:S01]  /*0c60*/  @P6 LDG.E.EL R19, desc[UR6][R10.64] ;  /* 0x000000060a136981 */ /* 0x000ea2000c2e1900 */
[----:B---3--:R-:W-:Y:S01]  /*0c70*/  @!P0 FFMA R27, R29, R24, -0.029999999329447746277 ;  /* 0xbcf5c28f1d1b8423 */ /* 0x008fe20000000018 */
[----:B------:R-:W-:-:S04]  /*0c80*/  IMAD R29, R37, 0x417ab, R6 ;  /* 0x000417ab251d7824 */ /* 0x000fc800078e0206 */
[----:B------:R-:W-:-:S05]  /*0c90*/  IMAD.WIDE R28, R29, 0x4, R22 ;  /* 0x000000041d1c7825 */ /* 0x000fca00078e0216 */
[----:B------:R0:W3:Y:S01]  /*0ca0*/  @P6 LDG.E.EL R36, desc[UR6][R28.64] ;  /* 0x000000061c246981 */ /* 0x0000e2000c2e1900 */
[----:B------:R-:W-:Y:S02]  /*0cb0*/  ISETP.NE.AND P0, PT, R34, 0x1, PT ;  /* 0x000000012200780c */ /* 0x000fe40003f05270 */
[----:B------:R-:W-:Y:S02]  /*0cc0*/  IADD3 R13, R38, R13, RZ ;  /* 0x0000000d260d7210 */ /* 0x000fe40007ffe0ff */
[----:B------:R-:W-:Y:S01]  /*0cd0*/  MOV R41, RZ ;  /* 0x000000ff00297202 */ /* 0x000fe20000000f00 */
[----:B0-----:R-:W-:-:S08]  /*0ce0*/  HFMA2.MMA R28, -RZ, RZ, 0, 0 ;  /* 0x00000000ff1c7435 */ /* 0x001fd000000001ff */
[----:B---3--:R-:W-:Y:S01]  /*0cf0*/  @!P0 FFMA R27, R36, R7, -0.087999999523162841797 ;  /* 0xbdb43958241b8423 */ /* 0x008fe20000000007 */
[----:B------:R-:W-:Y:S02]  /*0d00*/  LOP3.LUT R36, R12, 0xe, RZ, 0xfc, !PT ;  /* 0x0000000e0c247812 */ /* 0x000fe400078efcff */
[----:B------:R-:W-:-:S03]  /*0d10*/  ISETP.NE.AND P0, PT, R34, 0x2, PT ;  /* 0x000000022200780c */ /* 0x000fc60003f05270 */
[----:B------:R-:W-:-:S05]  /*0d20*/  IMAD.HI R12, R36, 0x55555556, RZ ;  /* 0x55555556240c7827 */ /* 0x000fca00078e02ff */
[----:B------:R-:W-:-:S05]  /*0d30*/  LEA.HI R29, R12, R12, RZ, 0x1 ;  /* 0x0000000c0c1d7211 */ /* 0x000fca00078f08ff */
[----:B--2---:R-:W-:Y:S01]  /*0d40*/  @!P0 FFMA R27, R19, R16, -0.18799999356269836426 ;  /* 0xbe408312131b8423 */ /* 0x004fe20000000010 */
[----:B------:R-:W-:Y:S02]  /*0d50*/  IMAD R19, R29, 0x417ab, R17 ;  /* 0x000417ab1d137824 */ /* 0x000fe400078e0211 */
[----:B------:R-:W-:-:S04]  /*0d60*/  IMAD.WIDE R12, R13, 0x4, R22 ;  /* 0x000000040d0c7825 */ /* 0x000fc800078e0216 */
[----:B------:R-:W-:Y:S01]  /*0d70*/  IMAD.WIDE R10, R19, 0x4, R22 ;  /* 0x00000004130a7825 */ /* 0x000fe200078e0216 */
[----:B------:R0:W2:Y:S04]  /*0d80*/  @P6 LDG.E.EL R28, desc[UR6][R12.64] ;  /* 0x000000060c1c6981 */ /* 0x0000a8000c2e1900 */
[----:B------:R-:W2:Y:S01]  /*0d90*/  @P6 LDG.E.EL R41, desc[UR6][R10.64] ;  /* 0x000000060a296981 */ /* 0x000ea2000c2e1900 */
[----:B------:R-:W-:Y:S01]  /*0da0*/  IMAD R19, R29, 0x417ab, R6 ;  /* 0x000417ab1d137824 */ /* 0x000fe200078e0206 */
[----:B------:R-:W-:-:S03]  /*0db0*/  MOV R6, RZ ;  /* 0x000000ff00067202 */ /* 0x000fc60000000f00 */
[----:B------:R-:W-:-:S05]  /*0dc0*/  IMAD.WIDE R18, R19, 0x4, R22 ;  /* 0x0000000413127825 */ /* 0x000fca00078e0216 */
[----:B------:R-:W3:Y:S01]  /*0dd0*/  @P6 LDG.E.EL R6, desc[UR6][R18.64] ;  /* 0x0000000612066981 */ /* 0x000ee2000c2e1900 */
[----:B------:R-:W-:-:S05]  /*0de0*/  IMAD R36, R29, -0x3, R36 ;  /* 0xfffffffd1d247824 */ /* 0x000fca00078e0224 */
[----:B------:R-:W-:-:S13]  /*0df0*/  ISETP.NE.AND P0, PT, R36, RZ, PT ;  /* 0x000000ff2400720c */ /* 0x000fda0003f05270 */
[----:B--2---:R-:W-:Y:S01]  /*0e00*/  @!P0 FFMA R28, R41, R24, -0.029999999329447746277 ;  /* 0xbcf5c28f291c8423 */ /* 0x004fe20000000018 */
[----:B------:R-:W-:-:S13]  /*0e10*/  ISETP.NE.AND P0, PT, R36, 0x1, PT ;  /* 0x000000012400780c */ /* 0x000fda0003f05270 */
[----:B---3--:R-:W-:Y:S01]  /*0e20*/  @!P0 FFMA R28, R6, R7, -0.087999999523162841797 ;  /* 0xbdb43958061c8423 */ /* 0x008fe20000000007 */
[----:B------:R-:W-:-:S04]  /*0e30*/  IMAD R7, R29, 0x417ab, R38 ;  /* 0x000417ab1d077824 */ /* 0x000fc800078e0226 */
[----:B------:R-:W-:Y:S01]  /*0e40*/  IMAD.WIDE R22, R7, 0x4, R22 ;  /* 0x0000000407167825 */ /* 0x000fe200078e0216 */
[----:B------:R-:W-:-:S10]  /*0e50*/  HFMA2.MMA R7, -RZ, RZ, 0, 0 ;  /* 0x00000000ff077435 */ /* 0x000fd400000001ff */
[----:B------:R1:W2:Y:S01]  /*0e60*/  @P6 LDG.E.EL R7, desc[UR6][R22.64] ;  /* 0x0000000616076981 */ /* 0x0002a2000c2e1900 */
[----:B------:R-:W-:Y:S01]  /*0e70*/  ISETP.NE.AND P0, PT, R36, 0x2, PT ;  /* 0x000000022400780c */ /* 0x000fe20003f05270 */
[----:B------:R-:W-:Y:S02]  /*0e80*/  IMAD R26, R17, 0x3, R26 ;  /* 0x00000003111a7824 */ /* 0x000fe400078e021a */
[----:B------:R-:W-:Y:S02]  /*0e90*/  IMAD R30, R30, 0x417ab, R35 ;  /* 0x000417ab1e1e7824 */ /* 0x000fe400078e0223 */
[----:B------:R-:W-:Y:S02]  /*0ea0*/  IMAD R14, R31, 0x417ab, R14 ;  /* 0x000417ab1f0e7824 */ /* 0x000fe400078e020e */
[----:B------:R-:W-:Y:S02]  /*0eb0*/  IMAD R8, R21, 0x417ab, R8 ;  /* 0x000417ab15087824 */ /* 0x000fe400078e0208 */
[----:B------:R-:W-:-:S02]  /*0ec0*/  IMAD R33, R33, 0x417ab, R26 ;  /* 0x000417ab21217824 */ /* 0x000fc400078e021a */
[----:B------:R-:W-:Y:S02]  /*0ed0*/  IMAD R20, R20, 0x417ab, R9 ;  /* 0x000417ab14147824 */ /* 0x000fe400078e0209 */
[----:B------:R-:W-:Y:S02]  /*0ee0*/  IMAD R32, R15, 0x417ab, R32 ;  /* 0x000417ab0f207824 */ /* 0x000fe400078e0220 */
[----:B------:R-:W-:Y:S02]  /*0ef0*/  IMAD R11, R17, 0x3, R30 ;  /* 0x00000003110b7824 */ /* 0x000fe400078e021e */
[----:B------:R-:W-:Y:S02]  /*0f00*/  IMAD R34, R37, 0x417ab, R34 ;  /* 0x000417ab25227824 */ /* 0x000fe400078e0222 */
[----:B0-----:R-:W-:Y:S02]  /*0f10*/  IMAD R13, R17, 0x3, R14 ;  /* 0x00000003110d7824 */ /* 0x001fe400078e020e */
[----:B------:R-:W-:-:S02]  /*0f20*/  IMAD R36, R29, 0x417ab, R36 ;  /* 0x000417ab1d247824 */ /* 0x000fc400078e0224 */
[C---:B------:R-:W-:Y:S02]  /*0f30*/  IMAD R15, R17.reuse, 0x3, R8 ;  /* 0x00000003110f7824 */ /* 0x040fe400078e0208 */
[C---:B------:R-:W-:Y:S02]  /*0f40*/  IMAD R19, R17.reuse, 0x3, R20 ;  /* 0x0000000311137824 */ /* 0x040fe400078e0214 */
[C---:B-1----:R-:W-:Y:S02]  /*0f50*/  IMAD R23, R17.reuse, 0x3, R32 ;  /* 0x0000000311177824 */ /* 0x042fe400078e0220 */
[C---:B------:R-:W-:Y:S02]  /*0f60*/  IMAD R21, R17.reuse, 0x3, R34 ;  /* 0x0000000311157824 */ /* 0x040fe400078e0222 */
[----:B------:R-:W-:Y:S02]  /*0f70*/  IMAD R29, R17, 0x3, R36 ;  /* 0x00000003111d7824 */ /* 0x000fe400078e0224 */
[----:B--2---:R-:W-:-:S02]  /*0f80*/  @!P0 FFMA R28, R7, R16, -0.18799999356269836426 ;  /* 0xbe408312071c8423 */ /* 0x004fc40000000010 */
[----:B------:R-:W0:Y:S01]  /*0f90*/  LDC.64 R6, c[0x0][0x218] ;  /* 0x00008600ff067b82 */ /* 0x000e220000000a00 */
[----:B------:R-:W-:Y:S01]  /*0fa0*/  ISETP.NE.AND P0, PT, R39, RZ, PT ;  /* 0x000000ff2700720c */ /* 0x000fe20003f05270 */
[----:B0-----:R-:W-:-:S04]  /*0fb0*/  IMAD.WIDE R8, R33, 0x4, R6 ;  /* 0x0000000421087825 */ /* 0x001fc800078e0206 */
[----:B------:R-:W-:-:S08]  /*0fc0*/  IMAD.WIDE R10, R11, 0x4, R6 ;  /* 0x000000040b0a7825 */ /* 0x000fd000078e0206 */
[----:B------:R0:W-:Y:S01]  /*0fd0*/  @P0 STG.E desc[UR6][R8.64], R3 ;  /* 0x0000000308000986 */ /* 0x0001e2000c101906 */
[----:B------:R-:W-:-:S03]  /*0fe0*/  IMAD.WIDE R12, R13, 0x4, R6 ;  /* 0x000000040d0c7825 */ /* 0x000fc600078e0206 */
        /* <DEDUP_REMOVED lines=8> */
[----:B------:R0:W-:Y:S04]  /*1070*/  @P1 STG.E desc[UR6][R18.64], R25 ;  /* 0x0000001912001986 */ /* 0x0001e8000c101906 */
[----:B------:R0:W-:Y:S01]  /*1080*/  @P6 STG.E desc[UR6][R20.64], R27 ;  /* 0x0000001b14006986 */ /* 0x0001e2000c101906 */
[----:B------:R-:W-:Y:S01]  /*1090*/  IMAD.WIDE R6, R29, 0x4, R6 ;  /* 0x000000041d067825 */ /* 0x000fe200078e0206 */
[----:B0-----:R-:W-:Y:S06]  /*10a0*/  @!P6 EXIT ;  /* 0x000000000000e94d */ /* 0x001fec0003800000 */
[----:B------:R-:W-:Y:S01]  /*10b0*/  STG.E desc[UR6][R6.64], R28 ;  /* 0x0000001c06007986 */ /* 0x000fe2000c101906 */
[----:B------:R-:W-:Y:S05]  /*10c0*/  EXIT ;  /* 0x000000000000794d */ /* 0x000fea0003800000 */
.L_x_0:
[----:B------:R-:W-:-:S00]  /*10d0*/  BRA `(.L_x_0) ;  /* 0xfffffffc00fc7947 */ /* 0x000fc0000383ffff */
[----:B------:R-:W-:-:S00]  /*10e0*/  NOP ;  /* 0x0000000000007918 */ /* 0x000fc00000000000 */
        /* <DEDUP_REMOVED lines=9> */
.L_x_1:


//--------------------- .nv.constant0.triton_poi_fused_add_copy_mul_1 --------------------------
	.section	.nv.constant0.triton_poi_fused_add_copy_mul_1,"a",@progbits
	.sectionflags	@""
	.align	4
.nv.constant0.triton_poi_fused_add_copy_mul_1:
	.zero		552
